	.headerflags	@"EF_CUDA_TEXMODE_UNIFIED EF_CUDA_64BIT_ADDRESS EF_CUDA_ACCELERATORS EF_CUDA_SM90 EF_CUDA_VIRTUAL_SM(EF_CUDA_SM90)"
	.elftype	@"ET_EXEC"


//--------------------- .nv.info                  --------------------------
	.section	.nv.info,"",@"SHT_CUDA_INFO"
	.align	4


	//----- nvinfo : EIATTR_REGCOUNT
	.align		4
        /*0000*/ 	.byte	0x04, 0x2f
        /*0002*/ 	.short	(.L_3 - .L_2)
	.align		4
.L_2:
        /*0004*/ 	.word	index@(triton_poi_fused__native_batch_norm_legit_no_training__prelu_kernel_add_42)
        /*0008*/ 	.word	0x0000001e


	//----- nvinfo : EIATTR_MIN_STACK_SIZE
	.align		4
.L_3:
        /*000c*/ 	.byte	0x04, 0x12
        /*000e*/ 	.short	(.L_5 - .L_4)
	.align		4
.L_4:
        /*0010*/ 	.word	index@(triton_poi_fused__native_batch_norm_legit_no_training__prelu_kernel_add_42)
        /*0014*/ 	.word	0x00000000


	//----- nvinfo : EIATTR_FRAME_SIZE
	.align		4
.L_5:
        /*0018*/ 	.byte	0x04, 0x11
        /*001a*/ 	.short	(.L_7 - .L_6)
	.align		4
.L_6:
        /*001c*/ 	.word	index@(triton_poi_fused__native_batch_norm_legit_no_training__prelu_kernel_add_42)
        /*0020*/ 	.word	0x00000000


	//----- nvinfo : EIATTR_MIN_STACK_SIZE
	.align		4
.L_7:
        /*0024*/ 	.byte	0x04, 0x12
        /*0026*/ 	.short	(.L_9 - .L_8)
	.align		4
.L_8:
        /*0028*/ 	.word	index@(triton_poi_fused__native_batch_norm_legit_no_training__prelu_kernel_add_42)
        /*002c*/ 	.word	0x00000000
.L_9:


//--------------------- .nv.info.triton_poi_fused__native_batch_norm_legit_no_training__prelu_kernel_add_42 --------------------------
	.section	.nv.info.triton_poi_fused__native_batch_norm_legit_no_training__prelu_kernel_add_42,"",@"SHT_CUDA_INFO"
	.sectionflags	@""
	.align	4


	//----- nvinfo : EIATTR_CUDA_API_VERSION
	.align		4
        /*0000*/ 	.byte	0x04, 0x37
        /*0002*/ 	.short	(.L_11 - .L_10)
.L_10:
        /*0004*/ 	.word	0x0000007c


	//----- nvinfo : EIATTR_KPARAM_INFO
	.align		4
.L_11:
        /*0008*/ 	.byte	0x04, 0x17
        /*000a*/ 	.short	(.L_13 - .L_12)
.L_12:
        /*000c*/ 	.word	0x00000000
        /*0010*/ 	.short	0x000e
        /*0012*/ 	.short	0x0070
        /*0014*/ 	.byte	0x00, 0xf0, 0x11, 0x00


	//----- nvinfo : EIATTR_KPARAM_INFO
	.align		4
.L_13:
        /*0018*/ 	.byte	0x04, 0x17
        /*001a*/ 	.short	(.L_15 - .L_14)
.L_14:
        /*001c*/ 	.word	0x00000000
        /*0020*/ 	.short	0x000d
        /*0022*/ 	.short	0x0068
        /*0024*/ 	.byte	0x00, 0xf4, 0x21, 0x00


	//----- nvinfo : EIATTR_KPARAM_INFO
	.align		4
.L_15:
        /*0028*/ 	.byte	0x04, 0x17
        /*002a*/ 	.short	(.L_17 - .L_16)
.L_16:
        /*002c*/ 	.word	0x00000000
        /*0030*/ 	.short	0x000c
        /*0032*/ 	.short	0x0060
        /*0034*/ 	.byte	0x00, 0xf4, 0x21, 0x00


	//----- nvinfo : EIATTR_KPARAM_INFO
	.align		4
.L_17:
        /*0038*/ 	.byte	0x04, 0x17
        /*003a*/ 	.short	(.L_19 - .L_18)
.L_18:
        /*003c*/ 	.word	0x00000000
        /*0040*/ 	.short	0x000b
        /*0042*/ 	.short	0x0058
        /*0044*/ 	.byte	0x00, 0xf4, 0x21, 0x00


	//----- nvinfo : EIATTR_KPARAM_INFO
	.align		4
.L_19:
        /*0048*/ 	.byte	0x04, 0x17
        /*004a*/ 	.short	(.L_21 - .L_20)
.L_20:
        /*004c*/ 	.word	0x00000000
        /*0050*/ 	.short	0x000a
        /*0052*/ 	.short	0x0050
        /*0054*/ 	.byte	0x00, 0xf4, 0x21, 0x00


	//----- nvinfo : EIATTR_KPARAM_INFO
	.align		4
.L_21:
        /*0058*/ 	.byte	0x04, 0x17
        /*005a*/ 	.short	(.L_23 - .L_22)
.L_22:
        /*005c*/ 	.word	0x00000000
        /*0060*/ 	.short	0x0009
        /*0062*/ 	.short	0x0048
        /*0064*/ 	.byte	0x00, 0xf4, 0x21, 0x00


	//----- nvinfo : EIATTR_KPARAM_INFO
	.align		4
.L_23:
        /*0068*/ 	.byte	0x04, 0x17
        /*006a*/ 	.short	(.L_25 - .L_24)
.L_24:
        /*006c*/ 	.word	0x00000000
        /*0070*/ 	.short	0x0008
        /*0072*/ 	.short	0x0040
        /*0074*/ 	.byte	0x00, 0xf4, 0x21, 0x00


	//----- nvinfo : EIATTR_KPARAM_INFO
	.align		4
.L_25:
        /*0078*/ 	.byte	0x04, 0x17
        /*007a*/ 	.short	(.L_27 - .L_26)
.L_26:
        /*007c*/ 	.word	0x00000000
        /*0080*/ 	.short	0x0007
        /*0082*/ 	.short	0x0038
        /*0084*/ 	.byte	0x00, 0xf4, 0x21, 0x00


	//----- nvinfo : EIATTR_KPARAM_INFO
	.align		4
.L_27:
        /*0088*/ 	.byte	0x04, 0x17
        /*008a*/ 	.short	(.L_29 - .L_28)
.L_28:
        /*008c*/ 	.word	0x00000000
        /*0090*/ 	.short	0x0006
        /*0092*/ 	.short	0x0030
        /*0094*/ 	.byte	0x00, 0xf4, 0x21, 0x00


	//----- nvinfo : EIATTR_KPARAM_INFO
	.align		4
.L_29:
        /*0098*/ 	.byte	0x04, 0x17
        /*009a*/ 	.short	(.L_31 - .L_30)
.L_30:
        /*009c*/ 	.word	0x00000000
        /*00a0*/ 	.short	0x0005
        /*00a2*/ 	.short	0x0028
        /*00a4*/ 	.byte	0x00, 0xf4, 0x21, 0x00


	//----- nvinfo : EIATTR_KPARAM_INFO
	.align		4
.L_31:
        /*00a8*/ 	.byte	0x04, 0x17
        /*00aa*/ 	.short	(.L_33 - .L_32)
.L_32:
        /*00ac*/ 	.word	0x00000000
        /*00b0*/ 	.short	0x0004
        /*00b2*/ 	.short	0x0020
        /*00b4*/ 	.byte	0x00, 0xf4, 0x21, 0x00


	//----- nvinfo : EIATTR_KPARAM_INFO
	.align		4
.L_33:
        /*00b8*/ 	.byte	0x04, 0x17
        /*00ba*/ 	.short	(.L_35 - .L_34)
.L_34:
        /*00bc*/ 	.word	0x00000000
        /*00c0*/ 	.short	0x0003
        /*00c2*/ 	.short	0x0018
        /*00c4*/ 	.byte	0x00, 0xf4, 0x21, 0x00


	//----- nvinfo : EIATTR_KPARAM_INFO
	.align		4
.L_35:
        /*00c8*/ 	.byte	0x04, 0x17
        /*00ca*/ 	.short	(.L_37 - .L_36)
.L_36:
        /*00cc*/ 	.word	0x00000000
        /*00d0*/ 	.short	0x0002
        /*00d2*/ 	.short	0x0010
        /*00d4*/ 	.byte	0x00, 0xf4, 0x21, 0x00


	//----- nvinfo : EIATTR_KPARAM_INFO
	.align		4
.L_37:
        /*00d8*/ 	.byte	0x04, 0x17
        /*00da*/ 	.short	(.L_39 - .L_38)
.L_38:
        /*00dc*/ 	.word	0x00000000
        /*00e0*/ 	.short	0x0001
        /*00e2*/ 	.short	0x0008
        /*00e4*/ 	.byte	0x00, 0xf4, 0x21, 0x00


	//----- nvinfo : EIATTR_KPARAM_INFO
	.align		4
.L_39:
        /*00e8*/ 	.byte	0x04, 0x17
        /*00ea*/ 	.short	(.L_41 - .L_40)
.L_40:
        /*00ec*/ 	.word	0x00000000
        /*00f0*/ 	.short	0x0000
        /*00f2*/ 	.short	0x0000
        /*00f4*/ 	.byte	0x00, 0xf4, 0x21, 0x00


	//----- nvinfo : EIATTR_SPARSE_MMA_MASK
	.align		4
.L_41:
        /*00f8*/ 	.byte	0x03, 0x50
        /*00fa*/ 	.short	0x0000


	//----- nvinfo : EIATTR_MAXREG_COUNT
	.align		4
        /*00fc*/ 	.byte	0x03, 0x1b
        /*00fe*/ 	.short	0x00ff


	//----- nvinfo : EIATTR_EXIT_INSTR_OFFSETS
	.align		4
        /*0100*/ 	.byte	0x04, 0x1c
        /*0102*/ 	.short	(.L_43 - .L_42)


	//   ....[0]....
.L_42:
        /*0104*/ 	.word	0x00000500


	//----- nvinfo : EIATTR_REQNTID
	.align		4
.L_43:
        /*0108*/ 	.byte	0x04, 0x10
        /*010a*/ 	.short	(.L_45 - .L_44)
.L_44:
        /*010c*/ 	.word	0x00000080
        /*0110*/ 	.word	0x00000001
        /*0114*/ 	.word	0x00000001


	//----- nvinfo : EIATTR_CBANK_PARAM_SIZE
	.align		4
.L_45:
        /*0118*/ 	.byte	0x03, 0x19
        /*011a*/ 	.short	0x0074


	//----- nvinfo : EIATTR_PARAM_CBANK
	.align		4
        /*011c*/ 	.byte	0x04, 0x0a
        /*011e*/ 	.short	(.L_47 - .L_46)
	.align		4
.L_46:
        /*0120*/ 	.word	index@(.nv.constant0.triton_poi_fused__native_batch_norm_legit_no_training__prelu_kernel_add_42)
        /*0124*/ 	.short	0x0210
        /*0126*/ 	.short	0x0074


	//----- nvinfo : EIATTR_SW_WAR
	.align		4
.L_47:
        /*0128*/ 	.byte	0x04, 0x36
        /*012a*/ 	.short	(.L_49 - .L_48)
.L_48:
        /*012c*/ 	.word	0x00000008
.L_49:


//--------------------- .nv.callgraph             --------------------------
	.section	.nv.callgraph,"",@"SHT_CUDA_CALLGRAPH"
	.align	4
	.sectionentsize	8
	.align		4
        /*0000*/ 	.word	0x00000000
	.align		4
        /*0004*/ 	.word	0xffffffff
	.align		4
        /*0008*/ 	.word	0x00000000
	.align		4
        /*000c*/ 	.word	0xfffffffe
	.align		4
        /*0010*/ 	.word	0x00000000
	.align		4
        /*0014*/ 	.word	0xfffffffd
	.align		4
        /*0018*/ 	.word	0x00000000
	.align		4
        /*001c*/ 	.word	0xfffffffc


//--------------------- .nv.constant4             --------------------------
	.section	.nv.constant4,"a",@progbits
	.align	8
	.align		8
.nv.constant4:
        /*0000*/ 	.dword	_$_str
	.align		8
        /*0008*/ 	.dword	_$_str_$_2


//--------------------- .text.triton_poi_fused__native_batch_norm_legit_no_training__prelu_kernel_add_42 --------------------------
	.section	.text.triton_poi_fused__native_batch_norm_legit_no_training__prelu_kernel_add_42,"ax",@progbits
	.align	128
        .global         triton_poi_fused__native_batch_norm_legit_no_training__prelu_kernel_add_42
        .type           triton_poi_fused__native_batch_norm_legit_no_training__prelu_kernel_add_42,@function
        .size           triton_poi_fused__native_batch_norm_legit_no_training__prelu_kernel_add_42,(.L_x_1 - triton_poi_fused__native_batch_norm_legit_no_training__prelu_kernel_add_42)
        .other          triton_poi_fused__native_batch_norm_legit_no_training__prelu_kernel_add_42,@"STO_CUDA_ENTRY STV_DEFAULT"
triton_poi_fused__native_batch_norm_legit_no_training__prelu_kernel_add_42:
.text.triton_poi_fused__native_batch_norm_legit_no_training__prelu_kernel_add_42:
[----:B------:R-:W-:Y:S01]  /*0000*/  LDC R1, c[0x0][0x28] ;  /* 0x00000a00ff017b82 */ /* 0x000fe20000000800 */
[----:B------:R-:W1:Y:S07]  /*0010*/  S2R R21, SR_TID.X ;  /* 0x0000000000157919 */ /* 0x000e6e0000002100 */
[----:B------:R-:W2:Y:S01]  /*0020*/  LDC.64 R6, c[0x0][0x228] ;  /* 0x00008a00ff067b82 */ /* 0x000ea20000000a00 */
[----:B------:R-:W-:Y:S01]  /*0030*/  ULDC.64 UR4, c[0x0][0x208] ;  /* 0x0000820000047ab9 */ /* 0x000fe20000000a00 */
[----:B------:R-:W3:Y:S06]  /*0040*/  S2R R0, SR_CTAID.X ;  /* 0x0000000000007919 */ /* 0x000eec0000002500 */
[----:B------:R-:W4:Y:S08]  /*0050*/  LDC.64 R22, c[0x0][0x218] ;  /* 0x00008600ff167b82 */ /* 0x000f300000000a00 */
[----:B------:R-:W5:Y:S08]  /*0060*/  LDC.64 R26, c[0x0][0x220] ;  /* 0x00008800ff1a7b82 */ /* 0x000f700000000a00 */
[----:B------:R-:W4:Y:S01]  /*0070*/  LDC.64 R14, c[0x0][0x230] ;  /* 0x00008c00ff0e7b82 */ /* 0x000f220000000a00 */
[----:B-1----:R-:W-:-:S07]  /*0080*/  LOP3.LUT R21, R21, 0x7f, RZ, 0xc0, !PT ;  /* 0x0000007f15157812 */ /* 0x002fce00078ec0ff */
[----:B------:R-:W1:Y:S01]  /*0090*/  LDC.64 R16, c[0x0][0x238] ;  /* 0x00008e00ff107b82 */ /* 0x000e620000000a00 */
[----:B---3--:R-:W-:Y:S02]  /*00a0*/  SHF.R.S32.HI R2, RZ, 0x18, R0 ;  /* 0x00000018ff027819 */ /* 0x008fe40000011400 */
[----:B------:R-:W-:Y:S02]  /*00b0*/  LEA R21, R0, R21, 0x7 ;  /* 0x0000001500157211 */ /* 0x000fe400078e38ff */
[----:B------:R-:W-:-:S03]  /*00c0*/  SGXT R0, R2, 0x1 ;  /* 0x000000010200781a */ /* 0x000fc60000000200 */
[----:B------:R-:W3:Y:S01]  /*00d0*/  LDC.64 R18, c[0x0][0x248] ;  /* 0x00009200ff127b82 */ /* 0x000ee20000000a00 */
[----:B------:R-:W-:-:S04]  /*00e0*/  LEA.HI R0, R0, R21, RZ, 0x4 ;  /* 0x0000001500007211 */ /* 0x000fc800078f20ff */
[----:B------:R-:W-:-:S03]  /*00f0*/  SHF.R.S32.HI R25, RZ, 0x4, R0 ;  /* 0x00000004ff197819 */ /* 0x000fc60000011400 */
[----:B------:R-:W3:Y:S01]  /*0100*/  LDC.64 R2, c[0x0][0x260] ;  /* 0x00009800ff027b82 */ /* 0x000ee20000000a00 */
[----:B------:R-:W-:-:S04]  /*0110*/  SHF.R.S32.HI R0, RZ, 0x1f, R0 ;  /* 0x0000001fff007819 */ /* 0x000fc80000011400 */
[----:B------:R-:W-:-:S03]  /*0120*/  LEA.HI R0, R0, R25, RZ, 0x6 ;  /* 0x0000001900007211 */ /* 0x000fc600078f30ff */
[----:B------:R-:W3:Y:S01]  /*0130*/  LDC.64 R4, c[0x0][0x250] ;  /* 0x00009400ff047b82 */ /* 0x000ee20000000a00 */
[----:B------:R-:W-:-:S04]  /*0140*/  LOP3.LUT R0, R0, 0xffffffc0, RZ, 0xc0, !PT ;  /* 0xffffffc000007812 */ /* 0x000fc800078ec0ff */
[----:B------:R-:W-:-:S03]  /*0150*/  IADD3 R25, R25, -R0, RZ ;  /* 0x8000000019197210 */ /* 0x000fc60007ffe0ff */
[----:B------:R-:W3:Y:S02]  /*0160*/  LDC.64 R8, c[0x0][0x258] ;  /* 0x00009600ff087b82 */ /* 0x000ee40000000a00 */
[----:B--2---:R-:W-:-:S05]  /*0170*/  IMAD.WIDE R6, R25, 0x4, R6 ;  /* 0x0000000419067825 */ /* 0x004fca00078e0206 */
[----:B------:R2:W3:Y:S01]  /*0180*/  LDG.E.EL R0, desc[UR4][R6.64] ;  /* 0x0000000406007981 */ /* 0x0004e2000c2e1900 */
[----:B----4-:R-:W-:Y:S01]  /*0190*/  IMAD.WIDE R22, R21, 0x4, R22 ;  /* 0x0000000415167825 */ /* 0x010fe200078e0216 */
[----:B------:R-:W4:Y:S03]  /*01a0*/  LDC.64 R10, c[0x0][0x268] ;  /* 0x00009a00ff0a7b82 */ /* 0x000f260000000a00 */
[C---:B-----5:R-:W-:Y:S02]  /*01b0*/  IMAD.WIDE R26, R25.reuse, 0x4, R26 ;  /* 0x00000004191a7825 */ /* 0x060fe400078e021a */
[----:B------:R-:W5:Y:S03]  /*01c0*/  LDG.E R23, desc[UR4][R22.64] ;  /* 0x0000000416177981 */ /* 0x000f66000c1e1900 */
[----:B--2---:R-:W2:Y:S01]  /*01d0*/  LDC.64 R6, c[0x0][0x240] ;  /* 0x00009000ff067b82 */ /* 0x004ea20000000a00 */
[----:B------:R-:W5:Y:S01]  /*01e0*/  LDG.E.EL R20, desc[UR4][R26.64] ;  /* 0x000000041a147981 */ /* 0x000f62000c2e1900 */
[----:B0-----:R-:W-:-:S04]  /*01f0*/  IMAD.WIDE R14, R25, 0x4, R14 ;  /* 0x00000004190e7825 */ /* 0x001fc800078e020e */
[----:B-1----:R-:W-:Y:S02]  /*0200*/  IMAD.WIDE R16, R25, 0x4, R16 ;  /* 0x0000000419107825 */ /* 0x002fe400078e0210 */
[----:B------:R-:W0:Y:S01]  /*0210*/  LDC.64 R12, c[0x0][0x270] ;  /* 0x00009c00ff0c7b82 */ /* 0x000e220000000a00 */
[----:B------:R-:W5:Y:S01]  /*0220*/  LDG.E.EL R14, desc[UR4][R14.64] ;  /* 0x000000040e0e7981 */ /* 0x000f62000c2e1900 */
[----:B---3--:R-:W-:-:S03]  /*0230*/  IMAD.WIDE R18, R21, 0x4, R18 ;  /* 0x0000000415127825 */ /* 0x008fc600078e0212 */
[----:B------:R-:W3:Y:S01]  /*0240*/  LDG.E.EL R17, desc[UR4][R16.64] ;  /* 0x0000000410117981 */ /* 0x000ee2000c2e1900 */
[----:B------:R-:W-:-:S03]  /*0250*/  IMAD.WIDE R2, R21, 0x4, R2 ;  /* 0x0000000415027825 */ /* 0x000fc600078e0202 */
[----:B------:R-:W3:Y:S01]  /*0260*/  LDG.E R18, desc[UR4][R18.64] ;  /* 0x0000000412127981 */ /* 0x000ee2000c1e1900 */
[----:B------:R-:W-:-:S03]  /*0270*/  IMAD.WIDE R4, R25, 0x4, R4 ;  /* 0x0000000419047825 */ /* 0x000fc600078e0204 */
[----:B------:R-:W3:Y:S01]  /*0280*/  LDG.E R2, desc[UR4][R2.64] ;  /* 0x0000000402027981 */ /* 0x000ee2000c1e1900 */
[----:B------:R-:W-:-:S03]  /*0290*/  IMAD.WIDE R8, R21, 0x4, R8 ;  /* 0x0000000415087825 */ /* 0x000fc600078e0208 */
[----:B------:R1:W3:Y:S01]  /*02a0*/  LDG.E.EL R5, desc[UR4][R4.64] ;  /* 0x0000000404057981 */ /* 0x0002e2000c2e1900 */
[----:B--2---:R-:W-:-:S03]  /*02b0*/  IMAD.WIDE R6, R25, 0x4, R6 ;  /* 0x0000000419067825 */ /* 0x004fc600078e0206 */
[----:B------:R-:W2:Y:S01]  /*02c0*/  LDG.E R9, desc[UR4][R8.64] ;  /* 0x0000000408097981 */ /* 0x000ea2000c1e1900 */
[----:B----4-:R-:W-:-:S03]  /*02d0*/  IMAD.WIDE R10, R25, 0x4, R10 ;  /* 0x00000004190a7825 */ /* 0x010fc600078e020a */
[----:B------:R-:W4:Y:S01]  /*02e0*/  LDG.E.EL R6, desc[UR4][R6.64] ;  /* 0x0000000406067981 */ /* 0x000f22000c2e1900 */
[----:B0-----:R-:W-:-:S03]  /*02f0*/  IMAD.WIDE R12, R21, 0x4, R12 ;  /* 0x00000004150c7825 */ /* 0x001fc600078e020c */
[----:B------:R0:W2:Y:S04]  /*0300*/  LDG.E.EL R15, desc[UR4][R10.64] ;  /* 0x000000040a0f7981 */ /* 0x0000a8000c2e1900 */
[----:B------:R0:W2:Y:S01]  /*0310*/  LDG.E R19, desc[UR4][R12.64] ;  /* 0x000000040c137981 */ /* 0x0000a2000c1e1900 */
[----:B-1----:R-:W-:Y:S01]  /*0320*/  HFMA2.MMA R4, -RZ, RZ, 1.625, 0 ;  /* 0x3e800000ff047435 */ /* 0x002fe200000001ff */
[----:B0-----:R-:W0:Y:S08]  /*0330*/  LDC.64 R10, c[0x0][0x278] ;  /* 0x00009e00ff0a7b82 */ /* 0x001e300000000a00 */
[----:B------:R-:W1:Y:S01]  /*0340*/  LDC.64 R12, c[0x0][0x210] ;  /* 0x00008400ff0c7b82 */ /* 0x000e620000000a00 */
[----:B0-----:R-:W-:-:S04]  /*0350*/  IMAD.WIDE R10, R21, 0x4, R10 ;  /* 0x00000004150a7825 */ /* 0x001fc800078e020a */
[----:B------:R-:W-:-:S04]  /*0360*/  FADD R0, R0, 9.9999997473787516356e-06 ;  /* 0x3727c5ac00007421 */ /* 0x000fc80000000000 */
[----:B------:R-:W0:Y:S02]  /*0370*/  MUFU.SQRT R3, R0 ;  /* 0x0000000000037308 */ /* 0x000e240000002000 */
[C---:B0-----:R-:W-:Y:S02]  /*0380*/  FSETP.GT.AND P0, PT, R3.reuse, 8.50705917302346158658e+37, PT ;  /* 0x7e8000000300780b */ /* 0x041fe40003f04000 */
[----:B------:R-:W-:-:S11]  /*0390*/  FSETP.GEU.AND P1, PT, R3, 1.175494350822287508e-38, PT ;  /* 0x008000000300780b */ /* 0x000fd60003f2e000 */
[----:B------:R-:W-:-:S04]  /*03a0*/  @P0 FMUL R3, R3, 0.25 ;  /* 0x3e80000003030820 */ /* 0x000fc80000400000 */
[----:B------:R-:W-:-:S06]  /*03b0*/  @!P1 FMUL R3, R3, 16777216 ;  /* 0x4b80000003039820 */ /* 0x000fcc0000400000 */
[----:B------:R-:W0:Y:S01]  /*03c0*/  MUFU.RCP R3, R3 ;  /* 0x0000000300037308 */ /* 0x000e220000001000 */
[----:B------:R-:W-:Y:S01]  /*03d0*/  FSEL R4, R4, 1, P0 ;  /* 0x3f80000004047808 */ /* 0x000fe20000000000 */
[----:B-----5:R-:W-:-:S04]  /*03e0*/  FADD R20, R23, -R20 ;  /* 0x8000001417147221 */ /* 0x020fc80000000000 */
[----:B------:R-:W-:-:S04]  /*03f0*/  @!P1 FMUL R4, R4, 16777216 ;  /* 0x4b80000004049820 */ /* 0x000fc80000400000 */
[----:B0-----:R-:W-:-:S04]  /*0400*/  FMUL R7, R3, R4 ;  /* 0x0000000403077220 */ /* 0x001fc80000400000 */
[----:B------:R-:W-:Y:S01]  /*0410*/  FMUL R7, R20, R7 ;  /* 0x0000000714077220 */ /* 0x000fe20000400000 */
[----:B---3--:R-:W-:-:S03]  /*0420*/  FSETP.GT.AND P0, PT, R18, RZ, PT ;  /* 0x000000ff1200720b */ /* 0x008fc60003f04000 */
[----:B------:R-:W-:Y:S01]  /*0430*/  FFMA R7, R14, R7, R17 ;  /* 0x000000070e077223 */ /* 0x000fe20000000011 */
[----:B------:R-:W-:-:S04]  /*0440*/  FSETP.GT.AND P2, PT, R2, RZ, PT ;  /* 0x000000ff0200720b */ /* 0x000fc80003f44000 */
[----:B------:R-:W-:-:S05]  /*0450*/  FSETP.GT.AND P1, PT, R7, RZ, PT ;  /* 0x000000ff0700720b */ /* 0x000fca0003f24000 */
[----:B------:R-:W-:-:S04]  /*0460*/  @!P0 FMUL R18, R18, R5 ;  /* 0x0000000512128220 */ /* 0x000fc80000400000 */
[----:B--2---:R-:W-:Y:S01]  /*0470*/  FADD R18, R9, R18 ;  /* 0x0000001209127221 */ /* 0x004fe20000000000 */
[----:B------:R-:W-:-:S03]  /*0480*/  @!P2 FMUL R2, R2, R15 ;  /* 0x0000000f0202a220 */ /* 0x000fc60000400000 */
[----:B----4-:R-:W-:Y:S01]  /*0490*/  @!P1 FMUL R7, R6, R7 ;  /* 0x0000000706079220 */ /* 0x010fe20000400000 */
[----:B------:R-:W-:-:S03]  /*04a0*/  FADD R0, R19, R2 ;  /* 0x0000000213007221 */ /* 0x000fc60000000000 */
[----:B------:R-:W-:Y:S01]  /*04b0*/  FADD R7, R18, R7 ;  /* 0x0000000712077221 */ /* 0x000fe20000000000 */
[----:B-1----:R-:W-:-:S04]  /*04c0*/  IMAD.WIDE R2, R21, 0x4, R12 ;  /* 0x0000000415027825 */ /* 0x002fc800078e020c */
[----:B------:R-:W-:Y:S01]  /*04d0*/  FADD R5, R7, R0 ;  /* 0x0000000007057221 */ /* 0x000fe20000000000 */
[----:B------:R-:W-:Y:S04]  /*04e0*/  STG.E desc[UR4][R2.64], R7 ;  /* 0x0000000702007986 */ /* 0x000fe8000c101904 */
[----:B------:R-:W-:Y:S01]  /*04f0*/  STG.E desc[UR4][R10.64], R5 ;  /* 0x000000050a007986 */ /* 0x000fe2000c101904 */
[----:B------:R-:W-:Y:S05]  /*0500*/  EXIT ;  /* 0x000000000000794d */ /* 0x000fea0003800000 */
.L_x_0:
[----:B------:R-:W-:-:S00]  /*0510*/  BRA `(.L_x_0) ;  /* 0xfffffffc00fc7947 */ /* 0x000fc0000383ffff */
[----:B------:R-:W-:-:S00]  /*0520*/  NOP ;  /* 0x0000000000007918 */ /* 0x000fc00000000000 */
        /* <DEDUP_REMOVED lines=13> */
.L_x_1:


//--------------------- .nv.global.init           --------------------------
	.section	.nv.global.init,"aw",@progbits
.nv.global.init:
	.type		_$_str,@object
	.size		_$_str,(_$_str_$_2 - _$_str)
_$_str:
        /*0000*/ 	.byte	0x5f, 0x5f, 0x43, 0x55, 0x44, 0x41, 0x5f, 0x46, 0x54, 0x5a, 0x00
	.type		_$_str_$_2,@object
	.size		_$_str_$_2,(.L_1 - _$_str_$_2)
_$_str_$_2:
        /*000b*/ 	.byte	0x5f, 0x5f, 0x43, 0x55, 0x44, 0x41, 0x5f, 0x50, 0x52, 0x45, 0x43, 0x5f, 0x53, 0x51, 0x52, 0x54
        /*001b*/ 	.byte	0x00
.L_1:


//--------------------- .nv.constant0.triton_poi_fused__native_batch_norm_legit_no_training__prelu_kernel_add_42 --------------------------
	.section	.nv.constant0.triton_poi_fused__native_batch_norm_legit_no_training__prelu_kernel_add_42,"a",@progbits
	.sectionflags	@""
	.align	4
.nv.constant0.triton_poi_fused__native_batch_norm_legit_no_training__prelu_kernel_add_42:
	.zero		644
